	.headerflags	@"EF_CUDA_TEXMODE_UNIFIED EF_CUDA_64BIT_ADDRESS EF_CUDA_ACCELERATORS EF_CUDA_SM90 EF_CUDA_VIRTUAL_SM(EF_CUDA_SM90)"
	.elftype	@"ET_EXEC"


//--------------------- .nv.info                  --------------------------
	.section	.nv.info,"",@"SHT_CUDA_INFO"
	.align	4


	//----- nvinfo : EIATTR_REGCOUNT
	.align		4
        /*0000*/ 	.byte	0x04, 0x2f
        /*0002*/ 	.short	(.L_2 - .L_1)
	.align		4
.L_1:
        /*0004*/ 	.word	index@(triton_poi_fused_add_div_gelu_mul_4)
        /*0008*/ 	.word	0x0000001a


	//----- nvinfo : EIATTR_MIN_STACK_SIZE
	.align		4
.L_2:
        /*000c*/ 	.byte	0x04, 0x12
        /*000e*/ 	.short	(.L_4 - .L_3)
	.align		4
.L_3:
        /*0010*/ 	.word	index@(triton_poi_fused_add_div_gelu_mul_4)
        /*0014*/ 	.word	0x00000000


	//----- nvinfo : EIATTR_FRAME_SIZE
	.align		4
.L_4:
        /*0018*/ 	.byte	0x04, 0x11
        /*001a*/ 	.short	(.L_6 - .L_5)
	.align		4
.L_5:
        /*001c*/ 	.word	index@(triton_poi_fused_add_div_gelu_mul_4)
        /*0020*/ 	.word	0x00000000


	//----- nvinfo : EIATTR_MIN_STACK_SIZE
	.align		4
.L_6:
        /*0024*/ 	.byte	0x04, 0x12
        /*0026*/ 	.short	(.L_8 - .L_7)
	.align		4
.L_7:
        /*0028*/ 	.word	index@(triton_poi_fused_add_div_gelu_mul_4)
        /*002c*/ 	.word	0x00000000
.L_8:


//--------------------- .nv.info.triton_poi_fused_add_div_gelu_mul_4 --------------------------
	.section	.nv.info.triton_poi_fused_add_div_gelu_mul_4,"",@"SHT_CUDA_INFO"
	.sectionflags	@""
	.align	4


	//----- nvinfo : EIATTR_CUDA_API_VERSION
	.align		4
        /*0000*/ 	.byte	0x04, 0x37
        /*0002*/ 	.short	(.L_10 - .L_9)
.L_9:
        /*0004*/ 	.word	0x0000007c


	//----- nvinfo : EIATTR_KPARAM_INFO
	.align		4
.L_10:
        /*0008*/ 	.byte	0x04, 0x17
        /*000a*/ 	.short	(.L_12 - .L_11)
.L_11:
        /*000c*/ 	.word	0x00000000
        /*0010*/ 	.short	0x0006
        /*0012*/ 	.short	0x0030
        /*0014*/ 	.byte	0x00, 0xf0, 0x11, 0x00


	//----- nvinfo : EIATTR_KPARAM_INFO
	.align		4
.L_12:
        /*0018*/ 	.byte	0x04, 0x17
        /*001a*/ 	.short	(.L_14 - .L_13)
.L_13:
        /*001c*/ 	.word	0x00000000
        /*0020*/ 	.short	0x0005
        /*0022*/ 	.short	0x0028
        /*0024*/ 	.byte	0x00, 0xf4, 0x21, 0x00


	//----- nvinfo : EIATTR_KPARAM_INFO
	.align		4
.L_14:
        /*0028*/ 	.byte	0x04, 0x17
        /*002a*/ 	.short	(.L_16 - .L_15)
.L_15:
        /*002c*/ 	.word	0x00000000
        /*0030*/ 	.short	0x0004
        /*0032*/ 	.short	0x0020
        /*0034*/ 	.byte	0x00, 0xf4, 0x21, 0x00


	//----- nvinfo : EIATTR_KPARAM_INFO
	.align		4
.L_16:
        /*0038*/ 	.byte	0x04, 0x17
        /*003a*/ 	.short	(.L_18 - .L_17)
.L_17:
        /*003c*/ 	.word	0x00000000
        /*0040*/ 	.short	0x0003
        /*0042*/ 	.short	0x0018
        /*0044*/ 	.byte	0x00, 0xf4, 0x21, 0x00


	//----- nvinfo : EIATTR_KPARAM_INFO
	.align		4
.L_18:
        /*0048*/ 	.byte	0x04, 0x17
        /*004a*/ 	.short	(.L_20 - .L_19)
.L_19:
        /*004c*/ 	.word	0x00000000
        /*0050*/ 	.short	0x0002
        /*0052*/ 	.short	0x0010
        /*0054*/ 	.byte	0x00, 0xf4, 0x21, 0x00


	//----- nvinfo : EIATTR_KPARAM_INFO
	.align		4
.L_20:
        /*0058*/ 	.byte	0x04, 0x17
        /*005a*/ 	.short	(.L_22 - .L_21)
.L_21:
        /*005c*/ 	.word	0x00000000
        /*0060*/ 	.short	0x0001
        /*0062*/ 	.short	0x0008
        /*0064*/ 	.byte	0x00, 0xf4, 0x21, 0x00


	//----- nvinfo : EIATTR_KPARAM_INFO
	.align		4
.L_22:
        /*0068*/ 	.byte	0x04, 0x17
        /*006a*/ 	.short	(.L_24 - .L_23)
.L_23:
        /*006c*/ 	.word	0x00000000
        /*0070*/ 	.short	0x0000
        /*0072*/ 	.short	0x0000
        /*0074*/ 	.byte	0x00, 0xf4, 0x21, 0x00


	//----- nvinfo : EIATTR_SPARSE_MMA_MASK
	.align		4
.L_24:
        /*0078*/ 	.byte	0x03, 0x50
        /*007a*/ 	.short	0x0000


	//----- nvinfo : EIATTR_MAXREG_COUNT
	.align		4
        /*007c*/ 	.byte	0x03, 0x1b
        /*007e*/ 	.short	0x00ff


	//----- nvinfo : EIATTR_EXIT_INSTR_OFFSETS
	.align		4
        /*0080*/ 	.byte	0x04, 0x1c
        /*0082*/ 	.short	(.L_26 - .L_25)


	//   ....[0]....
.L_25:
        /*0084*/ 	.word	0x000007f0


	//   ....[1]....
        /*0088*/ 	.word	0x00000810


	//----- nvinfo : EIATTR_REQNTID
	.align		4
.L_26:
        /*008c*/ 	.byte	0x04, 0x10
        /*008e*/ 	.short	(.L_28 - .L_27)
.L_27:
        /*0090*/ 	.word	0x00000080
        /*0094*/ 	.word	0x00000001
        /*0098*/ 	.word	0x00000001


	//----- nvinfo : EIATTR_CBANK_PARAM_SIZE
	.align		4
.L_28:
        /*009c*/ 	.byte	0x03, 0x19
        /*009e*/ 	.short	0x0034


	//----- nvinfo : EIATTR_PARAM_CBANK
	.align		4
        /*00a0*/ 	.byte	0x04, 0x0a
        /*00a2*/ 	.short	(.L_30 - .L_29)
	.align		4
.L_29:
        /*00a4*/ 	.word	index@(.nv.constant0.triton_poi_fused_add_div_gelu_mul_4)
        /*00a8*/ 	.short	0x0210
        /*00aa*/ 	.short	0x0034


	//----- nvinfo : EIATTR_SW_WAR
	.align		4
.L_30:
        /*00ac*/ 	.byte	0x04, 0x36
        /*00ae*/ 	.short	(.L_32 - .L_31)
.L_31:
        /*00b0*/ 	.word	0x00000008
.L_32:


//--------------------- .nv.callgraph             --------------------------
	.section	.nv.callgraph,"",@"SHT_CUDA_CALLGRAPH"
	.align	4
	.sectionentsize	8
	.align		4
        /*0000*/ 	.word	0x00000000
	.align		4
        /*0004*/ 	.word	0xffffffff
	.align		4
        /*0008*/ 	.word	0x00000000
	.align		4
        /*000c*/ 	.word	0xfffffffe
	.align		4
        /*0010*/ 	.word	0x00000000
	.align		4
        /*0014*/ 	.word	0xfffffffd
	.align		4
        /*0018*/ 	.word	0x00000000
	.align		4
        /*001c*/ 	.word	0xfffffffc


//--------------------- .nv.constant4             --------------------------
	.section	.nv.constant4,"a",@progbits
	.align	8
	.align		8
.nv.constant4:
        /*0000*/ 	.dword	_$_str


//--------------------- .text.triton_poi_fused_add_div_gelu_mul_4 --------------------------
	.section	.text.triton_poi_fused_add_div_gelu_mul_4,"ax",@progbits
	.align	128
        .global         triton_poi_fused_add_div_gelu_mul_4
        .type           triton_poi_fused_add_div_gelu_mul_4,@function
        .size           triton_poi_fused_add_div_gelu_mul_4,(.L_x_1 - triton_poi_fused_add_div_gelu_mul_4)
        .other          triton_poi_fused_add_div_gelu_mul_4,@"STO_CUDA_ENTRY STV_DEFAULT"
triton_poi_fused_add_div_gelu_mul_4:
.text.triton_poi_fused_add_div_gelu_mul_4:
[----:B------:R-:W0:Y:S01]  /*0000*/  LDC R1, c[0x0][0x28] ;  /* 0x00000a00ff017b82 */ /* 0x000e220000000800 */
[----:B------:R-:W1:Y:S07]  /*0010*/  S2R R0, SR_TID.X ;  /* 0x0000000000007919 */ /* 0x000e6e0000002100 */
[----:B------:R-:W2:Y:S01]  /*0020*/  LDC.64 R4, c[0x0][0x218] ;  /* 0x00008600ff047b82 */ /* 0x000ea20000000a00 */
[----:B------:R-:W-:Y:S01]  /*0030*/  CS2R R2, SRZ ;  /* 0x0000000000027805 */ /* 0x000fe2000001ff00 */
[----:B------:R-:W-:Y:S01]  /*0040*/  ULDC.64 UR4, c[0x0][0x208] ;  /* 0x0000820000047ab9 */ /* 0x000fe20000000a00 */
[----:B------:R-:W3:Y:S05]  /*0050*/  S2R R7, SR_CTAID.X ;  /* 0x0000000000077919 */ /* 0x000eea0000002500 */
[----:B------:R-:W4:Y:S08]  /*0060*/  LDC.64 R8, c[0x0][0x228] ;  /* 0x00008a00ff087b82 */ /* 0x000f300000000a00 */
[----:B------:R-:W5:Y:S08]  /*0070*/  LDC.64 R18, c[0x0][0x220] ;  /* 0x00008800ff127b82 */ /* 0x000f700000000a00 */
[----:B------:R-:W4:Y:S08]  /*0080*/  LDC.64 R16, c[0x0][0x210] ;  /* 0x00008400ff107b82 */ /* 0x000f300000000a00 */
[----:B------:R-:W5:Y:S01]  /*0090*/  LDC.64 R20, c[0x0][0x230] ;  /* 0x00008c00ff147b82 */ /* 0x000f620000000a00 */
[----:B-1----:R-:W-:Y:S01]  /*00a0*/  SHF.L.U32 R0, R0, 0x1, RZ ;  /* 0x0000000100007819 */ /* 0x002fe200000006ff */
[----:B------:R-:W-:-:S03]  /*00b0*/  ULDC.64 UR6, c[0x0][0x238] ;  /* 0x00008e0000067ab9 */ /* 0x000fc60000000a00 */
[----:B------:R-:W-:-:S04]  /*00c0*/  LOP3.LUT R0, R0, 0xfe, RZ, 0xc0, !PT ;  /* 0x000000fe00007812 */ /* 0x000fc800078ec0ff */
[----:B---3--:R-:W-:-:S04]  /*00d0*/  LEA R0, R7, R0, 0x8 ;  /* 0x0000000007007211 */ /* 0x008fc800078e40ff */
[C---:B------:R-:W-:Y:S01]  /*00e0*/  ISETP.GE.AND P0, PT, R0.reuse, 0x400, PT ;  /* 0x000004000000780c */ /* 0x040fe20003f06270 */
[----:B--2---:R-:W-:-:S12]  /*00f0*/  IMAD.WIDE R4, R0, 0x4, R4 ;  /* 0x0000000400047825 */ /* 0x004fd800078e0204 */
[----:B------:R1:W2:Y:S01]  /*0100*/  @!P0 LDG.E.64 R2, desc[UR4][R4.64] ;  /* 0x0000000404028981 */ /* 0x0002a2000c1e1b00 */
[----:B------:R-:W-:-:S04]  /*0110*/  SHF.R.S32.HI R11, RZ, 0x17, R7 ;  /* 0x00000017ff0b7819 */ /* 0x000fc80000011407 */
[----:B------:R-:W-:-:S04]  /*0120*/  SGXT R11, R11, 0x1 ;  /* 0x000000010b0b781a */ /* 0x000fc80000000200 */
[----:B------:R-:W-:-:S04]  /*0130*/  LEA.HI R6, R11, R0, RZ, 0x8 ;  /* 0x000000000b067211 */ /* 0x000fc800078f40ff */
[----:B------:R-:W-:Y:S02]  /*0140*/  SHF.R.S32.HI R10, RZ, 0x8, R6 ;  /* 0x00000008ff0a7819 */ /* 0x000fe40000011406 */
[----:B------:R-:W-:-:S03]  /*0150*/  CS2R R6, SRZ ;  /* 0x0000000000067805 */ /* 0x000fc6000001ff00 */
[----:B----4-:R-:W-:Y:S01]  /*0160*/  IMAD.WIDE R8, R10, 0x4, R8 ;  /* 0x000000040a087825 */ /* 0x010fe200078e0208 */
[----:B------:R-:W-:-:S04]  /*0170*/  LEA.HI R11, R11, R0, RZ, 0x4 ;  /* 0x000000000b0b7211 */ /* 0x000fc800078f20ff */
[----:B------:R-:W3:Y:S04]  /*0180*/  @!P0 LDG.E.EL R6, desc[UR4][R8.64] ;  /* 0x0000000408068981 */ /* 0x000ee8000c2e1900 */
[----:B------:R4:W3:Y:S01]  /*0190*/  @!P0 LDG.E.EL R7, desc[UR4][R8.64] ;  /* 0x0000000408078981 */ /* 0x0008e2000c2e1900 */
[----:B------:R-:W-:-:S04]  /*01a0*/  LOP3.LUT R11, R11, 0xfffffff0, RZ, 0xc0, !PT ;  /* 0xfffffff00b0b7812 */ /* 0x000fc800078ec0ff */
[----:B------:R-:W-:-:S04]  /*01b0*/  IADD3 R11, R0, -R11, RZ ;  /* 0x8000000b000b7210 */ /* 0x000fc80007ffe0ff */
[----:B-1----:R-:W-:-:S05]  /*01c0*/  LEA R5, R10, R11, 0x4 ;  /* 0x0000000b0a057211 */ /* 0x002fca00078e20ff */
[----:B-----5:R-:W-:Y:S01]  /*01d0*/  IMAD.WIDE R18, R5, 0x4, R18 ;  /* 0x0000000405127825 */ /* 0x020fe200078e0212 */
[----:B------:R-:W-:-:S06]  /*01e0*/  CS2R R4, SRZ ;  /* 0x0000000000047805 */ /* 0x000fcc000001ff00 */
[----:B------:R1:W5:Y:S01]  /*01f0*/  @!P0 LDG.E.EL.64 R4, desc[UR4][R18.64] ;  /* 0x0000000412048981 */ /* 0x000362000c2e1b00 */
[----:B0-----:R-:W-:Y:S01]  /*0200*/  IMAD.WIDE R16, R11, 0x4, R16 ;  /* 0x000000040b107825 */ /* 0x001fe200078e0210 */
[----:B----4-:R-:W-:-:S03]  /*0210*/  CS2R R8, SRZ ;  /* 0x0000000000087805 */ /* 0x010fc6000001ff00 */
[----:B------:R-:W-:Y:S01]  /*0220*/  IMAD.WIDE R20, R11, 0x4, R20 ;  /* 0x000000040b147825 */ /* 0x000fe200078e0214 */
[----:B------:R-:W-:-:S04]  /*0230*/  CS2R R10, SRZ ;  /* 0x00000000000a7805 */ /* 0x000fc8000001ff00 */
[----:B------:R-:W4:Y:S04]  /*0240*/  @!P0 LDG.E.EL.64 R8, desc[UR4][R20.64] ;  /* 0x0000000414088981 */ /* 0x000f28000c2e1b00 */
[----:B------:R0:W4:Y:S01]  /*0250*/  @!P0 LDG.E.EL.64 R10, desc[UR4][R16.64] ;  /* 0x00000004100a8981 */ /* 0x000122000c2e1b00 */
[----:B-1----:R-:W-:Y:S01]  /*0260*/  HFMA2.MMA R18, -RZ, RZ, 0.470947265625, -12.46875 ;  /* 0x3789ca3cff127435 */ /* 0x002fe200000001ff */
[----:B------:R-:W-:Y:S02]  /*0270*/  MOV R22, 0xb9f560b9 ;  /* 0xb9f560b900167802 */ /* 0x000fe40000000f00 */
[----:B------:R-:W-:Y:S01]  /*0280*/  MOV R19, 0xb9f560b9 ;  /* 0xb9f560b900137802 */ /* 0x000fe20000000f00 */
[----:B0-----:R-:W-:Y:S02]  /*0290*/  HFMA2.MMA R17, -RZ, RZ, 0.470947265625, -12.46875 ;  /* 0x3789ca3cff117435 */ /* 0x001fe400000001ff */
[----:B------:R-:W-:Y:S01]  /*02a0*/  HFMA2.MMA R21, -RZ, RZ, 0.958984375, -6.1690807342529296875e-05 ;  /* 0x3bac840bff157435 */ /* 0x000fe200000001ff */
[----:B------:R-:W-:-:S02]  /*02b0*/  IMAD.MOV.U32 R20, RZ, RZ, -0x42f37e9e ;  /* 0xbd0c8162ff147424 */ /* 0x000fc400078e00ff */
[----:B--2---:R-:W-:Y:S01]  /*02c0*/  FMUL R12, R3, 0.70710676908493041992 ;  /* 0x3f3504f3030c7820 */ /* 0x004fe20000400000 */
[----:B------:R-:W-:-:S03]  /*02d0*/  FMUL R13, R2, 0.70710676908493041992 ;  /* 0x3f3504f3020d7820 */ /* 0x000fc60000400000 */
[----:B------:R-:W-:Y:S01]  /*02e0*/  FADD.FTZ R15, |R12|, -RZ ;  /* 0x800000ff0c0f7221 */ /* 0x000fe20000010200 */
[----:B------:R-:W-:-:S04]  /*02f0*/  FADD.FTZ R14, |R13|, -RZ ;  /* 0x800000ff0d0e7221 */ /* 0x000fc80000010200 */
[----:B------:R-:W-:Y:S02]  /*0300*/  FSETP.GE.AND P6, PT, R15, 1.0029599666595458984, PT ;  /* 0x3f8060fe0f00780b */ /* 0x000fe40003fc6000 */
[----:B------:R-:W-:-:S11]  /*0310*/  FSETP.GE.AND P5, PT, R14, 1.0029599666595458984, PT ;  /* 0x3f8060fe0e00780b */ /* 0x000fd60003fa6000 */
[----:B------:R-:W-:Y:S01]  /*0320*/  @!P6 MOV R18, 0x38b1e96a ;  /* 0x38b1e96a0012e802 */ /* 0x000fe20000000f00 */
[----:B------:R-:W-:Y:S02]  /*0330*/  @!P6 IMAD.MOV.U32 R22, RZ, RZ, -0x45a8b2e0 ;  /* 0xba574d20ff16e424 */ /* 0x000fe400078e00ff */
[----:B------:R-:W-:Y:S01]  /*0340*/  @!P6 FMUL R15, R12, R12 ;  /* 0x0000000c0c0fe220 */ /* 0x000fe20000400000 */
[----:B------:R-:W-:Y:S01]  /*0350*/  @!P5 MOV R17, 0x38b1e96a ;  /* 0x38b1e96a0011d802 */ /* 0x000fe20000000f00 */
[----:B------:R-:W-:Y:S01]  /*0360*/  @!P5 FMUL R14, R13, R13 ;  /* 0x0000000d0d0ed220 */ /* 0x000fe20000400000 */
[----:B------:R-:W-:Y:S01]  /*0370*/  @!P5 MOV R19, 0xba574d20 ;  /* 0xba574d200013d802 */ /* 0x000fe20000000f00 */
[----:B------:R-:W-:Y:S01]  /*0380*/  FFMA.FTZ R23, R15, R18, R22 ;  /* 0x000000120f177223 */ /* 0x000fe20000010016 */
[----:B------:R-:W-:-:S03]  /*0390*/  HFMA2.MMA R18, -RZ, RZ, 0.958984375, -6.1690807342529296875e-05 ;  /* 0x3bac840bff127435 */ /* 0x000fc600000001ff */
[----:B------:R-:W-:Y:S01]  /*03a0*/  FFMA.FTZ R16, R14, R17, R19 ;  /* 0x000000110e107223 */ /* 0x000fe20000010013 */
[----:B------:R-:W-:Y:S02]  /*03b0*/  HFMA2.MMA R17, -RZ, RZ, -1.26171875, -2.110004425048828125e-05 ;  /* 0xbd0c8162ff117435 */ /* 0x000fe400000001ff */
[----:B------:R-:W-:Y:S02]  /*03c0*/  @!P6 MOV R18, 0x3baad5ea ;  /* 0x3baad5ea0012e802 */ /* 0x000fe40000000f00 */
[----:B------:R-:W-:Y:S01]  /*03d0*/  @!P5 MOV R21, 0x3baad5ea ;  /* 0x3baad5ea0015d802 */ /* 0x000fe20000000f00 */
[----:B------:R-:W-:Y:S01]  /*03e0*/  HFMA2.MMA R19, -RZ, RZ, 1.52734375, -41152 ;  /* 0x3e1cf906ff137435 */ /* 0x000fe200000001ff */
[----:B------:R-:W-:Y:S01]  /*03f0*/  @!P6 MOV R20, 0xbcdc1be7 ;  /* 0xbcdc1be70014e802 */ /* 0x000fe20000000f00 */
[----:B------:R-:W-:Y:S01]  /*0400*/  FFMA.FTZ R23, R23, R15, R18 ;  /* 0x0000000f17177223 */ /* 0x000fe20000010012 */
[----:B------:R-:W-:Y:S01]  /*0410*/  @!P5 MOV R17, 0xbcdc1be7 ;  /* 0xbcdc1be70011d802 */ /* 0x000fe20000000f00 */
[----:B------:R-:W-:-:S02]  /*0420*/  IMAD.MOV.U32 R18, RZ, RZ, 0x3e1cf906 ;  /* 0x3e1cf906ff127424 */ /* 0x000fc400078e00ff */
[-C--:B------:R-:W-:Y:S01]  /*0430*/  FFMA.FTZ R16, R16, R14.reuse, R21 ;  /* 0x0000000e10107223 */ /* 0x080fe20000010015 */
[----:B------:R-:W-:Y:S01]  /*0440*/  @!P6 MOV R18, 0x3de718af ;  /* 0x3de718af0012e802 */ /* 0x000fe20000000f00 */
[-C--:B------:R-:W-:Y:S01]  /*0450*/  FFMA.FTZ R23, R23, R15.reuse, R20 ;  /* 0x0000000f17177223 */ /* 0x080fe20000010014 */
[----:B------:R-:W-:Y:S01]  /*0460*/  HFMA2.MMA R20, -RZ, RZ, 1.853515625, -0.00091457366943359375 ;  /* 0x3f6a937eff147435 */ /* 0x000fe200000001ff */
[-C--:B------:R-:W-:Y:S01]  /*0470*/  FFMA.FTZ R16, R16, R14.reuse, R17 ;  /* 0x0000000e10107223 */ /* 0x080fe20000010011 */
[----:B------:R-:W-:Y:S02]  /*0480*/  @!P5 IMAD.MOV.U32 R19, RZ, RZ, 0x3de718af ;  /* 0x3de718afff13d424 */ /* 0x000fe400078e00ff */
[----:B------:R-:W-:Y:S01]  /*0490*/  FFMA.FTZ R23, R23, R15, R18 ;  /* 0x0000000f17177223 */ /* 0x000fe20000010012 */
[----:B------:R-:W-:Y:S01]  /*04a0*/  HFMA2.MMA R18, -RZ, RZ, 1.78125, -136.25 ;  /* 0x3f20d842ff127435 */ /* 0x000fe200000001ff */
[----:B------:R-:W-:Y:S01]  /*04b0*/  FFMA.FTZ R16, R16, R14, R19 ;  /* 0x0000000e10107223 */ /* 0x000fe20000010013 */
[----:B------:R-:W-:Y:S01]  /*04c0*/  @!P6 MOV R20, 0xbec093ac ;  /* 0xbec093ac0014e802 */ /* 0x000fe20000000f00 */
[----:B------:R-:W-:Y:S01]  /*04d0*/  HFMA2.MMA R19, -RZ, RZ, 1.78125, -136.25 ;  /* 0x3f20d842ff137435 */ /* 0x000fe200000001ff */
[----:B------:R-:W-:-:S02]  /*04e0*/  MOV R17, 0x3f6a937e ;  /* 0x3f6a937e00117802 */ /* 0x000fc40000000f00 */
[----:B------:R-:W-:Y:S01]  /*04f0*/  @!P5 MOV R17, 0xbec093ac ;  /* 0xbec093ac0011d802 */ /* 0x000fe20000000f00 */
[-C--:B------:R-:W-:Y:S01]  /*0500*/  FFMA.FTZ R23, R23, R15.reuse, R20 ;  /* 0x0000000f17177223 */ /* 0x080fe20000010014 */
[----:B------:R-:W-:Y:S02]  /*0510*/  @!P6 MOV R18, 0x3e0375d3 ;  /* 0x3e0375d30012e802 */ /* 0x000fe40000000f00 */
[----:B------:R-:W-:Y:S01]  /*0520*/  @!P5 MOV R19, 0x3e0375d3 ;  /* 0x3e0375d30013d802 */ /* 0x000fe20000000f00 */
[----:B------:R-:W-:Y:S01]  /*0530*/  FFMA.FTZ R16, R16, R14, R17 ;  /* 0x0000000e10107223 */ /* 0x000fe20000010011 */
[----:B------:R-:W-:Y:S01]  /*0540*/  FSEL R17, -R15, R12, P6 ;  /* 0x0000000c0f117208 */ /* 0x000fe20003000100 */
[----:B------:R-:W-:Y:S01]  /*0550*/  FFMA.FTZ R18, R23, R15, R18 ;  /* 0x0000000f17127223 */ /* 0x000fe20000010012 */
[----:B------:R-:W-:Y:S01]  /*0560*/  FSEL R15, -R14, R13, P5 ;  /* 0x0000000d0e0f7208 */ /* 0x000fe20002800100 */
[----:B------:R-:W-:Y:S01]  /*0570*/  FFMA.FTZ R16, R16, R14, R19 ;  /* 0x0000000e10107223 */ /* 0x000fe20000010013 */
[----:B---3--:R-:W-:-:S02]  /*0580*/  FSETP.GT.AND P1, PT, |R6|, 8.50705917302346158658e+37, PT ;  /* 0x7e8000000600780b */ /* 0x008fc40003f24200 */
[C---:B------:R-:W-:Y:S01]  /*0590*/  FSETP.GT.AND P2, PT, |R7|.reuse, 8.50705917302346158658e+37, PT ;  /* 0x7e8000000700780b */ /* 0x040fe20003f44200 */
[----:B------:R-:W-:Y:S01]  /*05a0*/  FFMA.FTZ R17, R18, R17, R17 ;  /* 0x0000001112117223 */ /* 0x000fe20000010011 */
[----:B------:R-:W-:Y:S01]  /*05b0*/  FFMA.FTZ R15, R16, R15, R15 ;  /* 0x0000000f100f7223 */ /* 0x000fe2000001000f */
[C---:B------:R-:W-:Y:S02]  /*05c0*/  FSETP.GEU.AND P3, PT, |R6|.reuse, 1.175494350822287508e-38, PT ;  /* 0x008000000600780b */ /* 0x040fe40003f6e200 */
[C---:B------:R-:W-:Y:S01]  /*05d0*/  FSETP.GEU.AND P4, PT, |R7|.reuse, 1.175494350822287508e-38, PT ;  /* 0x008000000700780b */ /* 0x040fe20003f8e200 */
[----:B------:R-:W0:Y:S08]  /*05e0*/  @P6 MUFU.EX2 R18, R17 ;  /* 0x0000001100126308 */ /* 0x000e300000000800 */
[----:B------:R-:W1:Y:S01]  /*05f0*/  @P5 MUFU.EX2 R14, R15 ;  /* 0x0000000f000e5308 */ /* 0x000e620000000800 */
[----:B------:R-:W-:Y:S01]  /*0600*/  @P1 FMUL R6, R6, 0.25 ;  /* 0x3e80000006061820 */ /* 0x000fe20000400000 */
[----:B------:R-:W-:-:S03]  /*0610*/  @P2 FMUL R7, R7, 0.25 ;  /* 0x3e80000007072820 */ /* 0x000fc60000400000 */
[----:B------:R-:W-:Y:S01]  /*0620*/  @!P3 FMUL R6, R6, 16777216 ;  /* 0x4b8000000606b820 */ /* 0x000fe20000400000 */
[----:B------:R-:W-:Y:S01]  /*0630*/  @!P4 FMUL R7, R7, 16777216 ;  /* 0x4b8000000707c820 */ /* 0x000fe20000400000 */
[----:B0-----:R-:W-:Y:S02]  /*0640*/  @P6 FADD R19, -R18, 1 ;  /* 0x3f80000012136421 */ /* 0x001fe40000000100 */
[----:B------:R0:W2:Y:S01]  /*0650*/  MUFU.RCP R21, R6 ;  /* 0x0000000600157308 */ /* 0x0000a20000001000 */
[----:B-1----:R-:W-:-:S07]  /*0660*/  @P5 FADD R14, -R14, 1 ;  /* 0x3f8000000e0e5421 */ /* 0x002fce0000000100 */
[----:B------:R-:W1:Y:S01]  /*0670*/  MUFU.RCP R16, R7 ;  /* 0x0000000700107308 */ /* 0x000e620000001000 */
[----:B------:R-:W-:Y:S01]  /*0680*/  @P6 LOP3.LUT R17, R19, 0x80000000, R12, 0xf8, !PT ;  /* 0x8000000013116812 */ /* 0x000fe200078ef80c */
[----:B-----5:R-:W-:Y:S01]  /*0690*/  @P1 FMUL R4, R4, 0.25 ;  /* 0x3e80000004041820 */ /* 0x020fe20000400000 */
[----:B------:R-:W-:Y:S01]  /*06a0*/  @P5 LOP3.LUT R15, R14, 0x80000000, R13, 0xf8, !PT ;  /* 0x800000000e0f5812 */ /* 0x000fe200078ef80d */
[----:B------:R-:W-:Y:S01]  /*06b0*/  @P2 FMUL R5, R5, 0.25 ;  /* 0x3e80000005052820 */ /* 0x000fe20000400000 */
[----:B------:R-:W-:Y:S01]  /*06c0*/  FMUL R12, R3, 0.5 ;  /* 0x3f000000030c7820 */ /* 0x000fe20000400000 */
[----:B------:R-:W-:Y:S01]  /*06d0*/  FMUL R13, R2, 0.5 ;  /* 0x3f000000020d7820 */ /* 0x000fe20000400000 */
[----:B------:R-:W-:Y:S01]  /*06e0*/  @!P3 FMUL R4, R4, 16777216 ;  /* 0x4b8000000404b820 */ /* 0x000fe20000400000 */
[----:B------:R-:W-:Y:S01]  /*06f0*/  @!P4 FMUL R5, R5, 16777216 ;  /* 0x4b8000000505c820 */ /* 0x000fe20000400000 */
[----:B------:R-:W-:Y:S01]  /*0700*/  FADD R17, R17, 1 ;  /* 0x3f80000011117421 */ /* 0x000fe20000000000 */
[----:B0-----:R-:W-:Y:S01]  /*0710*/  FADD R6, R15, 1 ;  /* 0x3f8000000f067421 */ /* 0x001fe20000000000 */
[----:B--2---:R-:W-:-:S02]  /*0720*/  FMUL R21, R21, R4 ;  /* 0x0000000415157220 */ /* 0x004fc40000400000 */
[----:B------:R-:W-:Y:S01]  /*0730*/  FMUL R3, R12, R17 ;  /* 0x000000110c037220 */ /* 0x000fe20000400000 */
[----:B------:R-:W-:Y:S01]  /*0740*/  FMUL R2, R13, R6 ;  /* 0x000000060d027220 */ /* 0x000fe20000400000 */
[----:B-1----:R-:W-:-:S03]  /*0750*/  FMUL R16, R16, R5 ;  /* 0x0000000510107220 */ /* 0x002fc60000400000 */
[----:B------:R-:W-:Y:S01]  /*0760*/  FMUL R21, R2, R21 ;  /* 0x0000001502157220 */ /* 0x000fe20000400000 */
[----:B------:R-:W-:Y:S01]  /*0770*/  FMUL R16, R3, R16 ;  /* 0x0000001003107220 */ /* 0x000fe20000400000 */
[----:B------:R-:W-:Y:S02]  /*0780*/  SHF.R.S32.HI R3, RZ, 0x1f, R0 ;  /* 0x0000001fff037819 */ /* 0x000fe40000011400 */
[----:B------:R-:W-:Y:S01]  /*0790*/  LEA R2, P1, R0, UR6, 0x2 ;  /* 0x0000000600027c11 */ /* 0x000fe2000f8210ff */
[----:B----4-:R-:W-:Y:S01]  /*07a0*/  FFMA R9, R16, R11, R9 ;  /* 0x0000000b10097223 */ /* 0x010fe20000000009 */
[----:B------:R-:W-:Y:S02]  /*07b0*/  FFMA R8, R21, R10, R8 ;  /* 0x0000000a15087223 */ /* 0x000fe40000000008 */
[----:B------:R-:W-:Y:S01]  /*07c0*/  LEA.HI.X R3, R0, UR7, R3, 0x2, P1 ;  /* 0x0000000700037c11 */ /* 0x000fe200088f1403 */
[----:B------:R-:W-:Y:S01]  /*07d0*/  FFMA R9, R12, R17, R9 ;  /* 0x000000110c097223 */ /* 0x000fe20000000009 */
[----:B------:R-:W-:Y:S01]  /*07e0*/  FFMA R8, R13, R6, R8 ;  /* 0x000000060d087223 */ /* 0x000fe20000000008 */
[----:B------:R-:W-:Y:S06]  /*07f0*/  @P0 EXIT ;  /* 0x000000000000094d */ /* 0x000fec0003800000 */
[----:B------:R-:W-:Y:S01]  /*0800*/  STG.E.64 desc[UR4][R2.64], R8 ;  /* 0x0000000802007986 */ /* 0x000fe2000c101b04 */
[----:B------:R-:W-:Y:S05]  /*0810*/  EXIT ;  /* 0x000000000000794d */ /* 0x000fea0003800000 */
.L_x_0:
[----:B------:R-:W-:-:S00]  /*0820*/  BRA `(.L_x_0) ;  /* 0xfffffffc00fc7947 */ /* 0x000fc0000383ffff */
[----:B------:R-:W-:-:S00]  /*0830*/  NOP ;  /* 0x0000000000007918 */ /* 0x000fc00000000000 */
        /* <DEDUP_REMOVED lines=12> */
.L_x_1:


//--------------------- .nv.global.init           --------------------------
	.section	.nv.global.init,"aw",@progbits
.nv.global.init:
	.type		_$_str,@object
	.size		_$_str,(.L_0 - _$_str)
_$_str:
        /*0000*/ 	.byte	0x5f, 0x5f, 0x43, 0x55, 0x44, 0x41, 0x5f, 0x46, 0x54, 0x5a, 0x00
.L_0:


//--------------------- .nv.constant0.triton_poi_fused_add_div_gelu_mul_4 --------------------------
	.section	.nv.constant0.triton_poi_fused_add_div_gelu_mul_4,"a",@progbits
	.sectionflags	@""
	.align	4
.nv.constant0.triton_poi_fused_add_div_gelu_mul_4:
	.zero		580
